//
// Generated by NVIDIA NVVM Compiler
//
// Compiler Build ID: CL-36424714
// Cuda compilation tools, release 13.0, V13.0.88
// Based on NVVM 20.0.0
//

.version 9.0
.target sm_100
.address_size 64

	// .globl	_Z7reduce6ILj512EEvPdS0_j
.extern .shared .align 16 .b8 sdata[];

.visible .entry _Z7reduce6ILj512EEvPdS0_j(
	.param .u64 .ptr .align 1 _Z7reduce6ILj512EEvPdS0_j_param_0,
	.param .u64 .ptr .align 1 _Z7reduce6ILj512EEvPdS0_j_param_1,
	.param .u32 _Z7reduce6ILj512EEvPdS0_j_param_2
)
{
	.reg .pred 	%p<8>;
	.reg .b32 	%r<15>;
	.reg .b64 	%rd<12>;
	.reg .b64 	%fd<36>;

	ld.param.u64 	%rd2, [_Z7reduce6ILj512EEvPdS0_j_param_0];
	ld.param.u64 	%rd3, [_Z7reduce6ILj512EEvPdS0_j_param_1];
	ld.param.u32 	%r8, [_Z7reduce6ILj512EEvPdS0_j_param_2];
	mov.u32 	%r1, %tid.x;
	mov.u32 	%r2, %ctaid.x;
	shl.b32 	%r9, %r2, 10;
	or.b32  	%r14, %r9, %r1;
	shl.b32 	%r10, %r1, 3;
	mov.u32 	%r11, sdata;
	add.s32 	%r4, %r11, %r10;
	mov.b64 	%rd4, 0;
	st.shared.u64 	[%r4], %rd4;
	setp.ge.u32 	%p1, %r14, %r8;
	@%p1 bra 	$L__BB0_4;
	cvta.to.global.u64 	%rd1, %rd2;
	mov.u32 	%r12, %nctaid.x;
	shl.b32 	%r5, %r12, 10;
	mov.f64 	%fd35, 0d0000000000000000;
$L__BB0_2:
	mul.wide.u32 	%rd5, %r14, 8;
	add.s64 	%rd6, %rd1, %rd5;
	ld.global.f64 	%fd4, [%rd6];
	add.s32 	%r13, %r14, 512;
	mul.wide.u32 	%rd7, %r13, 8;
	add.s64 	%rd8, %rd1, %rd7;
	ld.global.f64 	%fd5, [%rd8];
	add.f64 	%fd6, %fd4, %fd5;
	add.f64 	%fd35, %fd35, %fd6;
	add.s32 	%r14, %r14, %r5;
	setp.lt.u32 	%p2, %r14, %r8;
	@%p2 bra 	$L__BB0_2;
	st.shared.f64 	[%r4], %fd35;
$L__BB0_4:
	bar.sync 	0;
	setp.gt.u32 	%p3, %r1, 255;
	@%p3 bra 	$L__BB0_6;
	ld.shared.f64 	%fd7, [%r4+2048];
	ld.shared.f64 	%fd8, [%r4];
	add.f64 	%fd9, %fd7, %fd8;
	st.shared.f64 	[%r4], %fd9;
$L__BB0_6:
	bar.sync 	0;
	setp.gt.u32 	%p4, %r1, 127;
	@%p4 bra 	$L__BB0_8;
	ld.shared.f64 	%fd10, [%r4+1024];
	ld.shared.f64 	%fd11, [%r4];
	add.f64 	%fd12, %fd10, %fd11;
	st.shared.f64 	[%r4], %fd12;
$L__BB0_8:
	bar.sync 	0;
	setp.gt.u32 	%p5, %r1, 63;
	@%p5 bra 	$L__BB0_10;
	ld.shared.f64 	%fd13, [%r4+512];
	ld.shared.f64 	%fd14, [%r4];
	add.f64 	%fd15, %fd13, %fd14;
	st.shared.f64 	[%r4], %fd15;
$L__BB0_10:
	bar.sync 	0;
	setp.gt.u32 	%p6, %r1, 31;
	@%p6 bra 	$L__BB0_12;
	ld.volatile.shared.f64 	%fd16, [%r4+256];
	ld.volatile.shared.f64 	%fd17, [%r4];
	add.f64 	%fd18, %fd16, %fd17;
	st.volatile.shared.f64 	[%r4], %fd18;
	ld.volatile.shared.f64 	%fd19, [%r4+128];
	ld.volatile.shared.f64 	%fd20, [%r4];
	add.f64 	%fd21, %fd19, %fd20;
	st.volatile.shared.f64 	[%r4], %fd21;
	ld.volatile.shared.f64 	%fd22, [%r4+64];
	ld.volatile.shared.f64 	%fd23, [%r4];
	add.f64 	%fd24, %fd22, %fd23;
	st.volatile.shared.f64 	[%r4], %fd24;
	ld.volatile.shared.f64 	%fd25, [%r4+32];
	ld.volatile.shared.f64 	%fd26, [%r4];
	add.f64 	%fd27, %fd25, %fd26;
	st.volatile.shared.f64 	[%r4], %fd27;
	ld.volatile.shared.f64 	%fd28, [%r4+16];
	ld.volatile.shared.f64 	%fd29, [%r4];
	add.f64 	%fd30, %fd28, %fd29;
	st.volatile.shared.f64 	[%r4], %fd30;
	ld.volatile.shared.f64 	%fd31, [%r4+8];
	ld.volatile.shared.f64 	%fd32, [%r4];
	add.f64 	%fd33, %fd31, %fd32;
	st.volatile.shared.f64 	[%r4], %fd33;
$L__BB0_12:
	bar.sync 	0;
	setp.ne.s32 	%p7, %r1, 0;
	@%p7 bra 	$L__BB0_14;
	ld.shared.f64 	%fd34, [sdata];
	cvta.to.global.u64 	%rd9, %rd3;
	mul.wide.u32 	%rd10, %r2, 8;
	add.s64 	%rd11, %rd9, %rd10;
	st.global.f64 	[%rd11], %fd34;
$L__BB0_14:
	ret;

}


// ===== COMPILED SASS (sm_100) =====

	.target	sm_100

	.elftype	@"ET_EXEC"


//--------------------- .note.nv.tkinfo           --------------------------
	.section	.note.nv.tkinfo,"",@"SHT_NOTE"
	.sectionflags	@"SHF_NOTE_NV_TKINFO"
	.tkinfo
        /*0018*/ 	.word	0x00000002
        /*0030*/ 	.string	""
        /*0030*/ 	.string	"ptxas"
        /*0030*/ 	.string	"Cuda compilation tools, release 13.0, V13.0.88"
        /*0030*/ 	.string	"Build cuda_13.0.r13.0/compiler.36424714_0"
        /*0030*/ 	.string	"-arch sm_100 -m 64 "



//--------------------- .note.nv.cuinfo           --------------------------
	.section	.note.nv.cuinfo,"",@"SHT_NOTE"
	.sectionflags	@"SHF_NOTE_NV_CUINFO"
        /*0018*/ 	.short	0x0002
        /*001a*/ 	.short	0x0064
        /*001c*/ 	.short	0x0082
	.zero		2


//--------------------- .nv.info                  --------------------------
	.section	.nv.info,"",@"SHT_CUDA_INFO"
	.align	4


	//----- nvinfo : EIATTR_REGCOUNT
	.align		4
        /*0000*/ 	.byte	0x04, 0x2f
        /*0002*/ 	.short	(.L_1 - .L_0)
	.align		4
.L_0:
        /*0004*/ 	.word	index@(_Z7reduce6ILj512EEvPdS0_j)
        /*0008*/ 	.word	0x00000012


	//----- nvinfo : EIATTR_FRAME_SIZE
	.align		4
.L_1:
        /*000c*/ 	.byte	0x04, 0x11
        /*000e*/ 	.short	(.L_3 - .L_2)
	.align		4
.L_2:
        /*0010*/ 	.word	index@(_Z7reduce6ILj512EEvPdS0_j)
        /*0014*/ 	.word	0x00000000


	//----- nvinfo : EIATTR_MIN_STACK_SIZE
	.align		4
.L_3:
        /*0018*/ 	.byte	0x04, 0x12
        /*001a*/ 	.short	(.L_5 - .L_4)
	.align		4
.L_4:
        /*001c*/ 	.word	index@(_Z7reduce6ILj512EEvPdS0_j)
        /*0020*/ 	.word	0x00000000
.L_5:


//--------------------- .nv.compat                --------------------------
	.section	.nv.compat,"",@"SHT_CUDA_COMPAT_INFO"
	.align	4
        /*0000*/ 	.byte	0x02, 0x09, 0x00, 0x00, 0x02, 0x02, 0x01, 0x00, 0x02, 0x05, 0x05, 0x00, 0x03, 0x07, 0x01, 0x01
        /*0010*/ 	.byte	0x02, 0x03, 0x00, 0x00, 0x02, 0x06, 0x01, 0x00, 0x04, 0x0b, 0x08, 0x00, 0x01, 0x00, 0x00, 0x00
        /*0020*/ 	.byte	0x00, 0x00, 0x00, 0x00


//--------------------- .nv.info._Z7reduce6ILj512EEvPdS0_j --------------------------
	.section	.nv.info._Z7reduce6ILj512EEvPdS0_j,"",@"SHT_CUDA_INFO"
	.sectionflags	@""
	.align	4


	//----- nvinfo : EIATTR_CUDA_API_VERSION
	.align		4
        /*0000*/ 	.byte	0x04, 0x37
        /*0002*/ 	.short	(.L_7 - .L_6)
.L_6:
        /*0004*/ 	.word	0x00000082


	//----- nvinfo : EIATTR_KPARAM_INFO
	.align		4
.L_7:
        /*0008*/ 	.byte	0x04, 0x17
        /*000a*/ 	.short	(.L_9 - .L_8)
.L_8:
        /*000c*/ 	.word	0x00000000
        /*0010*/ 	.short	0x0002
        /*0012*/ 	.short	0x0010
        /*0014*/ 	.byte	0x00, 0xf0, 0x11, 0x00


	//----- nvinfo : EIATTR_KPARAM_INFO
	.align		4
.L_9:
        /*0018*/ 	.byte	0x04, 0x17
        /*001a*/ 	.short	(.L_11 - .L_10)
.L_10:
        /*001c*/ 	.word	0x00000000
        /*0020*/ 	.short	0x0001
        /*0022*/ 	.short	0x0008
        /*0024*/ 	.byte	0x00, 0xf5, 0x21, 0x00


	//----- nvinfo : EIATTR_KPARAM_INFO
	.align		4
.L_11:
        /*0028*/ 	.byte	0x04, 0x17
        /*002a*/ 	.short	(.L_13 - .L_12)
.L_12:
        /*002c*/ 	.word	0x00000000
        /*0030*/ 	.short	0x0000
        /*0032*/ 	.short	0x0000
        /*0034*/ 	.byte	0x00, 0xf5, 0x21, 0x00


	//----- nvinfo : EIATTR_SPARSE_MMA_MASK
	.align		4
.L_13:
        /*0038*/ 	.byte	0x03, 0x50
        /*003a*/ 	.short	0x0000


	//----- nvinfo : EIATTR_MAXREG_COUNT
	.align		4
        /*003c*/ 	.byte	0x03, 0x1b
        /*003e*/ 	.short	0x00ff


	//----- nvinfo : EIATTR_NUM_BARRIERS
	.align		4
        /*0040*/ 	.byte	0x02, 0x4c
        /*0042*/ 	.byte	0x01
	.zero		1


	//----- nvinfo : EIATTR_MERCURY_ISA_VERSION
	.align		4
        /*0044*/ 	.byte	0x03, 0x5f
        /*0046*/ 	.short	0x0101


	//----- nvinfo : EIATTR_VRC_CTA_INIT_COUNT
	.align		4
        /*0048*/ 	.byte	0x02, 0x4a
	.zero		1
	.zero		1


	//----- nvinfo : EIATTR_EXIT_INSTR_OFFSETS
	.align		4
        /*004c*/ 	.byte	0x04, 0x1c
        /*004e*/ 	.short	(.L_15 - .L_14)


	//   ....[0]....
.L_14:
        /*0050*/ 	.word	0x00000520


	//   ....[1]....
        /*0054*/ 	.word	0x00000570


	//----- nvinfo : EIATTR_CRS_STACK_SIZE
	.align		4
.L_15:
        /*0058*/ 	.byte	0x04, 0x1e
        /*005a*/ 	.short	(.L_17 - .L_16)
.L_16:
        /*005c*/ 	.word	0x00000000


	//----- nvinfo : EIATTR_CBANK_PARAM_SIZE
	.align		4
.L_17:
        /*0060*/ 	.byte	0x03, 0x19
        /*0062*/ 	.short	0x0014


	//----- nvinfo : EIATTR_PARAM_CBANK
	.align		4
        /*0064*/ 	.byte	0x04, 0x0a
        /*0066*/ 	.short	(.L_19 - .L_18)
	.align		4
.L_18:
        /*0068*/ 	.word	index@(.nv.constant0._Z7reduce6ILj512EEvPdS0_j)
        /*006c*/ 	.short	0x0380
        /*006e*/ 	.short	0x0014


	//----- nvinfo : EIATTR_SW_WAR
	.align		4
.L_19:
        /*0070*/ 	.byte	0x04, 0x36
        /*0072*/ 	.short	(.L_21 - .L_20)
.L_20:
        /*0074*/ 	.word	0x00000008
.L_21:


//--------------------- .nv.callgraph             --------------------------
	.section	.nv.callgraph,"",@"SHT_CUDA_CALLGRAPH"
	.align	4
	.sectionentsize	8
	.align		4
        /*0000*/ 	.word	0x00000000
	.align		4
        /*0004*/ 	.word	0xffffffff
	.align		4
        /*0008*/ 	.word	0x00000000
	.align		4
        /*000c*/ 	.word	0xfffffffe
	.align		4
        /*0010*/ 	.word	0x00000000
	.align		4
        /*0014*/ 	.word	0xfffffffd
	.align		4
        /*0018*/ 	.word	0x00000000
	.align		4
        /*001c*/ 	.word	0xfffffffc


//--------------------- .text._Z7reduce6ILj512EEvPdS0_j --------------------------
	.section	.text._Z7reduce6ILj512EEvPdS0_j,"ax",@progbits
	.align	128
        .global         _Z7reduce6ILj512EEvPdS0_j
        .type           _Z7reduce6ILj512EEvPdS0_j,@function
        .size           _Z7reduce6ILj512EEvPdS0_j,(.L_x_7 - _Z7reduce6ILj512EEvPdS0_j)
        .other          _Z7reduce6ILj512EEvPdS0_j,@"STO_CUDA_ENTRY STV_DEFAULT"
_Z7reduce6ILj512EEvPdS0_j:
.text._Z7reduce6ILj512EEvPdS0_j:
[----:B------:R-:W-:Y:S08]  /*0000*/  LDC R1, c[0x0][0x37c] ;  /* 0x0000df00ff017b82 */ /* 0x000ff00000000800 */
[----:B------:R-:W0:Y:S01]  /*0010*/  S2UR UR5, SR_CgaCtaId ;  /* 0x00000000000579c3 */ /* 0x000e220000008800 */
[----:B------:R-:W1:Y:S01]  /*0020*/  S2R R3, SR_TID.X ;  /* 0x0000000000037919 */ /* 0x000e620000002100 */
[----:B------:R-:W-:Y:S01]  /*0030*/  UMOV UR4, 0x400 ;  /* 0x0000040000047882 */ /* 0x000fe20000000000 */
[----:B------:R-:W2:Y:S01]  /*0040*/  LDCU.64 UR6, c[0x0][0x358] ;  /* 0x00006b00ff0677ac */ /* 0x000ea20008000a00 */
[----:B------:R-:W-:Y:S01]  /*0050*/  BSSY.RECONVERGENT B0, `(.L_x_0) ;  /* 0x000001b000007945 */ /* 0x000fe20003800200 */
[----:B------:R-:W3:Y:S01]  /*0060*/  S2R R0, SR_CTAID.X ;  /* 0x0000000000007919 */ /* 0x000ee20000002500 */
[----:B0-----:R-:W-:Y:S01]  /*0070*/  ULEA UR4, UR5, UR4, 0x18 ;  /* 0x0000000405047291 */ /* 0x001fe2000f8ec0ff */
[----:B------:R-:W0:Y:S05]  /*0080*/  LDCU UR5, c[0x0][0x390] ;  /* 0x00007200ff0577ac */ /* 0x000e2a0008000800 */
[----:B-1----:R-:W-:Y:S01]  /*0090*/  LEA R2, R3, UR4, 0x3 ;  /* 0x0000000403027c11 */ /* 0x002fe2000f8e18ff */
[----:B---3--:R-:W-:-:S04]  /*00a0*/  IMAD.SHL.U32 R4, R0, 0x400, RZ ;  /* 0x0000040000047824 */ /* 0x008fc800078e00ff */
[----:B------:R1:W-:Y:S01]  /*00b0*/  STS.64 [R2], RZ ;  /* 0x000000ff02007388 */ /* 0x0003e20000000a00 */
[----:B------:R-:W-:-:S04]  /*00c0*/  LOP3.LUT R4, R4, R3, RZ, 0xfc, !PT ;  /* 0x0000000304047212 */ /* 0x000fc800078efcff */
[----:B0-----:R-:W-:-:S13]  /*00d0*/  ISETP.GE.U32.AND P0, PT, R4, UR5, PT ;  /* 0x0000000504007c0c */ /* 0x001fda000bf06070 */
[----:B-12---:R-:W-:Y:S05]  /*00e0*/  @P0 BRA `(.L_x_1) ;  /* 0x0000000000440947 */ /* 0x006fea0003800000 */
[----:B------:R-:W0:Y:S01]  /*00f0*/  LDC R14, c[0x0][0x370] ;  /* 0x0000dc00ff0e7b82 */ /* 0x000e220000000800 */
[----:B------:R-:W-:Y:S01]  /*0100*/  BSSY.RECONVERGENT B1, `(.L_x_2) ;  /* 0x000000e000017945 */ /* 0x000fe20003800200 */
[----:B------:R-:W-:Y:S01]  /*0110*/  IMAD.MOV.U32 R15, RZ, RZ, R4 ;  /* 0x000000ffff0f7224 */ /* 0x000fe200078e0004 */
[----:B------:R-:W-:-:S05]  /*0120*/  CS2R R4, SRZ ;  /* 0x0000000000047805 */ /* 0x000fca000001ff00 */
[----:B------:R-:W1:Y:S02]  /*0130*/  LDC.64 R12, c[0x0][0x380] ;  /* 0x0000e000ff0c7b82 */ /* 0x000e640000000a00 */
.L_x_3:
[C---:B------:R-:W-:Y:S02]  /*0140*/  VIADD R9, R15.reuse, 0x200 ;  /* 0x000002000f097836 */ /* 0x040fe40000000000 */
[----:B-1----:R-:W-:-:S04]  /*0150*/  IMAD.WIDE.U32 R6, R15, 0x8, R12 ;  /* 0x000000080f067825 */ /* 0x002fc800078e000c */
[----:B------:R-:W-:Y:S02]  /*0160*/  IMAD.WIDE.U32 R8, R9, 0x8, R12 ;  /* 0x0000000809087825 */ /* 0x000fe400078e000c */
[----:B------:R-:W2:Y:S04]  /*0170*/  LDG.E.64 R6, desc[UR6][R6.64] ;  /* 0x0000000606067981 */ /* 0x000ea8000c1e1b00 */
[----:B------:R-:W2:Y:S01]  /*0180*/  LDG.E.64 R8, desc[UR6][R8.64] ;  /* 0x0000000608087981 */ /* 0x000ea2000c1e1b00 */
[----:B0-----:R-:W-:-:S05]  /*0190*/  IMAD R15, R14, 0x400, R15 ;  /* 0x000004000e0f7824 */ /* 0x001fca00078e020f */
[----:B------:R-:W-:Y:S01]  /*01a0*/  ISETP.GE.U32.AND P0, PT, R15, UR5, PT ;  /* 0x000000050f007c0c */ /* 0x000fe2000bf06070 */
[----:B--2---:R-:W-:-:S08]  /*01b0*/  DADD R10, R6, R8 ;  /* 0x00000000060a7229 */ /* 0x004fd00000000008 */
[----:B------:R-:W-:-:S04]  /*01c0*/  DADD R4, R10, R4 ;  /* 0x000000000a047229 */ /* 0x000fc80000000004 */
[----:B------:R-:W-:Y:S07]  /*01d0*/  @!P0 BRA `(.L_x_3) ;  /* 0xfffffffc00d88947 */ /* 0x000fee000383ffff */
[----:B------:R-:W-:Y:S05]  /*01e0*/  BSYNC.RECONVERGENT B1 ;  /* 0x0000000000017941 */ /* 0x000fea0003800200 */
.L_x_2:
[----:B------:R0:W-:Y:S02]  /*01f0*/  STS.64 [R2], R4 ;  /* 0x0000000402007388 */ /* 0x0001e40000000a00 */
.L_x_1:
[----:B------:R-:W-:Y:S05]  /*0200*/  BSYNC.RECONVERGENT B0 ;  /* 0x0000000000007941 */ /* 0x000fea0003800200 */
.L_x_0:
[----:B------:R-:W-:Y:S01]  /*0210*/  BAR.SYNC.DEFER_BLOCKING 0x0 ;  /* 0x0000000000007b1d */ /* 0x000fe20000010000 */
[C---:B------:R-:W-:Y:S02]  /*0220*/  ISETP.GT.U32.AND P0, PT, R3.reuse, 0xff, PT ;  /* 0x000000ff0300780c */ /* 0x040fe40003f04070 */
[C---:B------:R-:W-:Y:S02]  /*0230*/  ISETP.GT.U32.AND P1, PT, R3.reuse, 0x7f, PT ;  /* 0x0000007f0300780c */ /* 0x040fe40003f24070 */
[----:B------:R-:W-:Y:S01]  /*0240*/  ISETP.NE.AND P2, PT, R3, RZ, PT ;  /* 0x000000ff0300720c */ /* 0x000fe20003f45270 */
[----:B------:R-:W-:Y:S08]  /*0250*/  BSSY.RECONVERGENT B0, `(.L_x_4) ;  /* 0x000002b000007945 */ /* 0x000ff00003800200 */
[----:B0-----:R-:W-:Y:S04]  /*0260*/  @!P0 LDS.64 R4, [R2+0x800] ;  /* 0x0008000002048984 */ /* 0x001fe80000000a00 */
[----:B------:R-:W0:Y:S02]  /*0270*/  @!P0 LDS.64 R6, [R2] ;  /* 0x0000000002068984 */ /* 0x000e240000000a00 */
[----:B0-----:R-:W-:-:S07]  /*0280*/  @!P0 DADD R4, R4, R6 ;  /* 0x0000000004048229 */ /* 0x001fce0000000006 */
[----:B------:R-:W-:Y:S01]  /*0290*/  @!P0 STS.64 [R2], R4 ;  /* 0x0000000402008388 */ /* 0x000fe20000000a00 */
[----:B------:R-:W-:Y:S01]  /*02a0*/  BAR.SYNC.DEFER_BLOCKING 0x0 ;  /* 0x0000000000007b1d */ /* 0x000fe20000010000 */
[----:B------:R-:W-:-:S05]  /*02b0*/  ISETP.GT.U32.AND P0, PT, R3, 0x3f, PT ;  /* 0x0000003f0300780c */ /* 0x000fca0003f04070 */
[----:B------:R-:W-:Y:S04]  /*02c0*/  @!P1 LDS.64 R6, [R2+0x400] ;  /* 0x0004000002069984 */ /* 0x000fe80000000a00 */
        /* <DEDUP_REMOVED lines=8> */
[----:B------:R0:W-:Y:S01]  /*0350*/  @!P0 STS.64 [R2], R8 ;  /* 0x0000000802008388 */ /* 0x0001e20000000a00 */
[----:B------:R-:W-:Y:S06]  /*0360*/  BAR.SYNC.DEFER_BLOCKING 0x0 ;  /* 0x0000000000007b1d */ /* 0x000fec0000010000 */
[----:B------:R-:W-:Y:S05]  /*0370*/  @P1 BRA `(.L_x_5) ;  /* 0x0000000000601947 */ /* 0x000fea0003800000 */
[----:B------:R-:W-:Y:S04]  /*0380*/  LDS.64 R4, [R2+0x100] ;  /* 0x0001000002047984 */ /* 0x000fe80000000a00 */
[----:B------:R-:W1:Y:S02]  /*0390*/  LDS.64 R6, [R2] ;  /* 0x0000000002067984 */ /* 0x000e640000000a00 */
[----:B-1----:R-:W-:-:S07]  /*03a0*/  DADD R4, R4, R6 ;  /* 0x0000000004047229 */ /* 0x002fce0000000006 */
[----:B------:R-:W-:Y:S04]  /*03b0*/  STS.64 [R2], R4 ;  /* 0x0000000402007388 */ /* 0x000fe80000000a00 */
[----:B------:R-:W-:Y:S04]  /*03c0*/  LDS.64 R6, [R2+0x80] ;  /* 0x0000800002067984 */ /* 0x000fe80000000a00 */
[----:B0-----:R-:W0:Y:S02]  /*03d0*/  LDS.64 R8, [R2] ;  /* 0x0000000002087984 */ /* 0x001e240000000a00 */
[----:B0-----:R-:W-:-:S07]  /*03e0*/  DADD R6, R6, R8 ;  /* 0x0000000006067229 */ /* 0x001fce0000000008 */
[----:B------:R-:W-:Y:S04]  /*03f0*/  STS.64 [R2], R6 ;  /* 0x0000000602007388 */ /* 0x000fe80000000a00 */
[----:B------:R-:W-:Y:S04]  /*0400*/  LDS.64 R8, [R2+0x40] ;  /* 0x0000400002087984 */ /* 0x000fe80000000a00 */
[----:B------:R-:W0:Y:S02]  /*0410*/  LDS.64 R10, [R2] ;  /* 0x00000000020a7984 */ /* 0x000e240000000a00 */
        /* <DEDUP_REMOVED lines=13> */
[----:B------:R1:W-:Y:S04]  /*04f0*/  STS.64 [R2], R6 ;  /* 0x0000000602007388 */ /* 0x0003e80000000a00 */
.L_x_5:
[----:B------:R-:W-:Y:S05]  /*0500*/  BSYNC.RECONVERGENT B0 ;  /* 0x0000000000007941 */ /* 0x000fea0003800200 */
.L_x_4:
[----:B------:R-:W-:Y:S06]  /*0510*/  BAR.SYNC.DEFER_BLOCKING 0x0 ;  /* 0x0000000000007b1d */ /* 0x000fec0000010000 */
[----:B------:R-:W-:Y:S05]  /*0520*/  @P2 EXIT ;  /* 0x000000000000294d */ /* 0x000fea0003800000 */
[----:B01----:R-:W0:Y:S01]  /*0530*/  LDS.64 R2, [UR4] ;  /* 0x00000004ff027984 */ /* 0x003e220008000a00 */
[----:B------:R-:W1:Y:S02]  /*0540*/  LDC.64 R4, c[0x0][0x388] ;  /* 0x0000e200ff047b82 */ /* 0x000e640000000a00 */
[----:B-1----:R-:W-:-:S05]  /*0550*/  IMAD.WIDE.U32 R4, R0, 0x8, R4 ;  /* 0x0000000800047825 */ /* 0x002fca00078e0004 */
[----:B0-----:R-:W-:Y:S01]  /*0560*/  STG.E.64 desc[UR6][R4.64], R2 ;  /* 0x0000000204007986 */ /* 0x001fe2000c101b06 */
[----:B------:R-:W-:Y:S05]  /*0570*/  EXIT ;  /* 0x000000000000794d */ /* 0x000fea0003800000 */
.L_x_6:
[----:B------:R-:W-:-:S00]  /*0580*/  BRA `(.L_x_6) ;  /* 0xfffffffc00fc7947 */ /* 0x000fc0000383ffff */
[----:B------:R-:W-:-:S00]  /*0590*/  NOP ;  /* 0x0000000000007918 */ /* 0x000fc00000000000 */
        /* <DEDUP_REMOVED lines=14> */
.L_x_7:


//--------------------- .nv.shared._Z7reduce6ILj512EEvPdS0_j --------------------------
	.section	.nv.shared._Z7reduce6ILj512EEvPdS0_j,"aw",@nobits
	.sectionflags	@""
	.align	16
	.zero		1024


//--------------------- .nv.shared.reserved.0     --------------------------
	.section	.nv.shared.reserved.0,"aw",@nobits
	.weak		__nv_reservedSMEM_offset_0_alias
	.size		__nv_reservedSMEM_offset_0_alias, 0, 64
	.other		__nv_reservedSMEM_offset_0_alias,@"STO_CUDA_RESERVED_SHARED STV_DEFAULT"
__nv_reservedSMEM_offset_0_alias:
	.zero		0
	.zero		64


//--------------------- .nv.constant0._Z7reduce6ILj512EEvPdS0_j --------------------------
	.section	.nv.constant0._Z7reduce6ILj512EEvPdS0_j,"a",@progbits
	.sectionflags	@""
	.align	4
.nv.constant0._Z7reduce6ILj512EEvPdS0_j:
	.zero		916


//--------------------- SYMBOLS --------------------------

	.type		.nv.reservedSmem.offset0,@object
	.size		.nv.reservedSmem.offset0,0x4
	.type		.nv.reservedSmem.cap,@object
	.size		.nv.reservedSmem.cap,0x4
